//
// Generated by NVIDIA NVVM Compiler
//
// Compiler Build ID: CL-36424714
// Cuda compilation tools, release 13.0, V13.0.88
// Based on NVVM 20.0.0
//

.version 9.0
.target sm_100
.address_size 64

	// .globl	_Z4initPii
// _ZZ7reserveiPiS_S_S_S_S_S_PViS_S_S_S_S_S_S_S_S_iE8complete has been demoted

.visible .entry _Z4initPii(
	.param .u64 .ptr .align 1 _Z4initPii_param_0,
	.param .u32 _Z4initPii_param_1
)
{
	.reg .pred 	%p<2>;
	.reg .b32 	%r<7>;
	.reg .b64 	%rd<5>;

	ld.param.u64 	%rd1, [_Z4initPii_param_0];
	ld.param.u32 	%r2, [_Z4initPii_param_1];
	mov.u32 	%r3, %ctaid.x;
	shl.b32 	%r4, %r3, 10;
	mov.u32 	%r5, %tid.x;
	or.b32  	%r1, %r4, %r5;
	setp.ge.u32 	%p1, %r1, %r2;
	@%p1 bra 	$L__BB0_2;
	cvta.to.global.u64 	%rd2, %rd1;
	mul.wide.u32 	%rd3, %r1, 4;
	add.s64 	%rd4, %rd2, %rd3;
	mov.b32 	%r6, 10000;
	st.global.u32 	[%rd4], %r6;
$L__BB0_2:
	ret;

}
	// .globl	_Z7reserveiPiS_S_S_S_S_S_PViS_S_S_S_S_S_S_S_S_i
.visible .entry _Z7reserveiPiS_S_S_S_S_S_PViS_S_S_S_S_S_S_S_S_i(
	.param .u32 _Z7reserveiPiS_S_S_S_S_S_PViS_S_S_S_S_S_S_S_S_i_param_0,
	.param .u64 .ptr .align 1 _Z7reserveiPiS_S_S_S_S_S_PViS_S_S_S_S_S_S_S_S_i_param_1,
	.param .u64 .ptr .align 1 _Z7reserveiPiS_S_S_S_S_S_PViS_S_S_S_S_S_S_S_S_i_param_2,
	.param .u64 .ptr .align 1 _Z7reserveiPiS_S_S_S_S_S_PViS_S_S_S_S_S_S_S_S_i_param_3,
	.param .u64 .ptr .align 1 _Z7reserveiPiS_S_S_S_S_S_PViS_S_S_S_S_S_S_S_S_i_param_4,
	.param .u64 .ptr .align 1 _Z7reserveiPiS_S_S_S_S_S_PViS_S_S_S_S_S_S_S_S_i_param_5,
	.param .u64 .ptr .align 1 _Z7reserveiPiS_S_S_S_S_S_PViS_S_S_S_S_S_S_S_S_i_param_6,
	.param .u64 .ptr .align 1 _Z7reserveiPiS_S_S_S_S_S_PViS_S_S_S_S_S_S_S_S_i_param_7,
	.param .u64 .ptr .align 1 _Z7reserveiPiS_S_S_S_S_S_PViS_S_S_S_S_S_S_S_S_i_param_8,
	.param .u64 .ptr .align 1 _Z7reserveiPiS_S_S_S_S_S_PViS_S_S_S_S_S_S_S_S_i_param_9,
	.param .u64 .ptr .align 1 _Z7reserveiPiS_S_S_S_S_S_PViS_S_S_S_S_S_S_S_S_i_param_10,
	.param .u64 .ptr .align 1 _Z7reserveiPiS_S_S_S_S_S_PViS_S_S_S_S_S_S_S_S_i_param_11,
	.param .u64 .ptr .align 1 _Z7reserveiPiS_S_S_S_S_S_PViS_S_S_S_S_S_S_S_S_i_param_12,
	.param .u64 .ptr .align 1 _Z7reserveiPiS_S_S_S_S_S_PViS_S_S_S_S_S_S_S_S_i_param_13,
	.param .u64 .ptr .align 1 _Z7reserveiPiS_S_S_S_S_S_PViS_S_S_S_S_S_S_S_S_i_param_14,
	.param .u64 .ptr .align 1 _Z7reserveiPiS_S_S_S_S_S_PViS_S_S_S_S_S_S_S_S_i_param_15,
	.param .u64 .ptr .align 1 _Z7reserveiPiS_S_S_S_S_S_PViS_S_S_S_S_S_S_S_S_i_param_16,
	.param .u64 .ptr .align 1 _Z7reserveiPiS_S_S_S_S_S_PViS_S_S_S_S_S_S_S_S_i_param_17,
	.param .u32 _Z7reserveiPiS_S_S_S_S_S_PViS_S_S_S_S_S_S_S_S_i_param_18
)
{
	.reg .pred 	%p<15>;
	.reg .b32 	%r<101>;
	.reg .b64 	%rd<56>;
	// demoted variable
	.shared .align 4 .u32 _ZZ7reserveiPiS_S_S_S_S_S_PViS_S_S_S_S_S_S_S_S_iE8complete;
	ld.param.u64 	%rd11, [_Z7reserveiPiS_S_S_S_S_S_PViS_S_S_S_S_S_S_S_S_i_param_6];
	ld.param.u64 	%rd12, [_Z7reserveiPiS_S_S_S_S_S_PViS_S_S_S_S_S_S_S_S_i_param_7];
	ld.param.u64 	%rd13, [_Z7reserveiPiS_S_S_S_S_S_PViS_S_S_S_S_S_S_S_S_i_param_8];
	ld.param.u64 	%rd14, [_Z7reserveiPiS_S_S_S_S_S_PViS_S_S_S_S_S_S_S_S_i_param_10];
	ld.param.u64 	%rd15, [_Z7reserveiPiS_S_S_S_S_S_PViS_S_S_S_S_S_S_S_S_i_param_11];
	ld.param.u64 	%rd16, [_Z7reserveiPiS_S_S_S_S_S_PViS_S_S_S_S_S_S_S_S_i_param_12];
	ld.param.u64 	%rd17, [_Z7reserveiPiS_S_S_S_S_S_PViS_S_S_S_S_S_S_S_S_i_param_13];
	ld.param.u64 	%rd18, [_Z7reserveiPiS_S_S_S_S_S_PViS_S_S_S_S_S_S_S_S_i_param_14];
	ld.param.u32 	%r36, [_Z7reserveiPiS_S_S_S_S_S_PViS_S_S_S_S_S_S_S_S_i_param_18];
	cvta.to.global.u64 	%rd1, %rd13;
	cvta.to.global.u64 	%rd19, %rd18;
	cvta.to.global.u64 	%rd20, %rd17;
	cvta.to.global.u64 	%rd21, %rd14;
	cvta.to.global.u64 	%rd22, %rd11;
	cvta.to.global.u64 	%rd23, %rd16;
	cvta.to.global.u64 	%rd24, %rd12;
	cvta.to.global.u64 	%rd25, %rd15;
	mov.u32 	%r37, %ctaid.x;
	shl.b32 	%r38, %r37, 10;
	mov.u32 	%r39, %tid.x;
	or.b32  	%r40, %r38, %r39;
	add.s32 	%r1, %r40, %r36;
	mov.b32 	%r41, 1;
	st.shared.u32 	[_ZZ7reserveiPiS_S_S_S_S_S_PViS_S_S_S_S_S_S_S_S_iE8complete], %r41;
	mul.wide.s32 	%rd26, %r1, 4;
	add.s64 	%rd27, %rd25, %rd26;
	ld.global.u32 	%r2, [%rd27];
	mul.wide.s32 	%rd28, %r2, 4;
	add.s64 	%rd29, %rd24, %rd28;
	ld.global.u32 	%r42, [%rd29];
	add.s64 	%rd30, %rd23, %rd26;
	ld.global.u32 	%r43, [%rd30];
	add.s64 	%rd31, %rd22, %rd28;
	ld.global.u32 	%r44, [%rd31];
	mad.lo.s32 	%r3, %r44, %r43, %r42;
	add.s64 	%rd32, %rd21, %rd28;
	ld.global.u32 	%r45, [%rd32];
	add.s32 	%r4, %r43, %r45;
	bar.sync 	0;
	add.s64 	%rd33, %rd20, %rd26;
	ld.global.u32 	%r92, [%rd33];
	add.s64 	%rd34, %rd19, %rd26;
	ld.global.u32 	%r6, [%rd34];
	setp.le.s32 	%p1, %r92, %r6;
	@%p1 bra 	$L__BB1_2;
	ld.param.u64 	%rd53, [_Z7reserveiPiS_S_S_S_S_S_PViS_S_S_S_S_S_S_S_S_i_param_5];
	cvta.to.global.u64 	%rd38, %rd53;
	add.s64 	%rd40, %rd38, %rd28;
	ld.global.u32 	%r91, [%rd40];
	mov.u32 	%r90, %r6;
	bra.uni 	$L__BB1_3;
$L__BB1_2:
	ld.param.u64 	%rd52, [_Z7reserveiPiS_S_S_S_S_S_PViS_S_S_S_S_S_S_S_S_i_param_4];
	cvta.to.global.u64 	%rd35, %rd52;
	add.s64 	%rd37, %rd35, %rd28;
	ld.global.u32 	%r91, [%rd37];
	mov.u32 	%r90, %r92;
	mov.u32 	%r92, %r6;
$L__BB1_3:
	ld.param.u64 	%rd55, [_Z7reserveiPiS_S_S_S_S_S_PViS_S_S_S_S_S_S_S_S_i_param_17];
	ld.param.u64 	%rd54, [_Z7reserveiPiS_S_S_S_S_S_PViS_S_S_S_S_S_S_S_S_i_param_16];
	ld.param.u64 	%rd51, [_Z7reserveiPiS_S_S_S_S_S_PViS_S_S_S_S_S_S_S_S_i_param_1];
	sub.s32 	%r47, %r92, %r91;
	sub.s32 	%r48, %r90, %r91;
	abs.s32 	%r12, %r47;
	abs.s32 	%r13, %r48;
	sub.s32 	%r49, %r13, %r12;
	abs.s32 	%r14, %r49;
	cvta.to.global.u64 	%rd41, %rd51;
	mul.wide.s32 	%rd42, %r4, 4;
	add.s64 	%rd2, %rd41, %rd42;
	add.s32 	%r15, %r13, %r3;
	add.s32 	%r16, %r12, %r3;
	cvta.to.global.u64 	%rd43, %rd54;
	add.s64 	%rd3, %rd43, %rd26;
	cvta.to.global.u64 	%rd45, %rd55;
	add.s64 	%rd4, %rd45, %rd26;
	mul.wide.s32 	%rd46, %r15, 4;
	add.s64 	%rd5, %rd1, %rd46;
	add.s32 	%r17, %r15, 1;
	add.s32 	%r18, %r15, 2;
	add.s32 	%r19, %r15, 3;
	mov.b32 	%r93, 1;
$L__BB1_4:
	mov.b32 	%r50, 1;
	st.shared.u32 	[_ZZ7reserveiPiS_S_S_S_S_S_PViS_S_S_S_S_S_S_S_S_iE8complete], %r50;
	setp.eq.s32 	%p2, %r93, 0;
	@%p2 bra 	$L__BB1_6;
	atom.global.min.s32 	%r51, [%rd2], %r1;
$L__BB1_6:
	setp.eq.s32 	%p3, %r93, 0;
	bar.sync 	0;
	mov.b32 	%r93, 0;
	@%p3 bra 	$L__BB1_23;
	ld.global.u32 	%r53, [%rd2];
	setp.ne.s32 	%p4, %r53, %r1;
	@%p4 bra 	$L__BB1_22;
	setp.ge.s32 	%p5, %r13, %r12;
	@%p5 bra 	$L__BB1_20;
	mov.b32 	%r94, 0;
	mov.u32 	%r95, %r15;
$L__BB1_10:
	add.s32 	%r23, %r95, 1;
	mul.wide.s32 	%rd47, %r95, 4;
	add.s64 	%rd48, %rd1, %rd47;
	ld.volatile.global.u32 	%r57, [%rd48];
	ld.global.u32 	%r58, [%rd3];
	sub.s32 	%r59, %r57, %r58;
	st.volatile.global.u32 	[%rd48], %r59;
	ld.volatile.global.u32 	%r60, [%rd48];
	setp.gt.s32 	%p6, %r60, -1;
	@%p6 bra 	$L__BB1_19;
	setp.gt.s32 	%p8, %r15, %r95;
	mov.b32 	%r99, 0;
	@%p8 bra 	$L__BB1_21;
	and.b32  	%r24, %r94, 3;
	setp.eq.s32 	%p9, %r24, 3;
	mov.u32 	%r96, %r15;
	@%p9 bra 	$L__BB1_16;
	ld.global.u32 	%r63, [%rd3];
	ld.volatile.global.u32 	%r64, [%rd5];
	add.s32 	%r65, %r64, %r63;
	st.volatile.global.u32 	[%rd5], %r65;
	setp.eq.s32 	%p10, %r24, 0;
	mov.u32 	%r96, %r17;
	@%p10 bra 	$L__BB1_16;
	ld.global.u32 	%r66, [%rd3];
	ld.volatile.global.u32 	%r67, [%rd5+4];
	add.s32 	%r68, %r67, %r66;
	st.volatile.global.u32 	[%rd5+4], %r68;
	setp.eq.s32 	%p11, %r24, 1;
	mov.u32 	%r96, %r18;
	@%p11 bra 	$L__BB1_16;
	ld.global.u32 	%r69, [%rd3];
	ld.volatile.global.u32 	%r70, [%rd5+8];
	add.s32 	%r71, %r70, %r69;
	st.volatile.global.u32 	[%rd5+8], %r71;
	mov.u32 	%r96, %r19;
$L__BB1_16:
	setp.lt.u32 	%p12, %r94, 3;
	@%p12 bra 	$L__BB1_21;
	sub.s32 	%r98, %r96, %r95;
	add.s32 	%r97, %r96, -1;
$L__BB1_18:
	add.s32 	%r74, %r97, 1;
	ld.global.u32 	%r75, [%rd3];
	mul.wide.s32 	%rd49, %r74, 4;
	add.s64 	%rd50, %rd1, %rd49;
	ld.volatile.global.u32 	%r76, [%rd50];
	add.s32 	%r77, %r76, %r75;
	st.volatile.global.u32 	[%rd50], %r77;
	ld.global.u32 	%r78, [%rd3];
	ld.volatile.global.u32 	%r79, [%rd50+4];
	add.s32 	%r80, %r79, %r78;
	st.volatile.global.u32 	[%rd50+4], %r80;
	ld.global.u32 	%r81, [%rd3];
	ld.volatile.global.u32 	%r82, [%rd50+8];
	add.s32 	%r83, %r82, %r81;
	st.volatile.global.u32 	[%rd50+8], %r83;
	ld.global.u32 	%r84, [%rd3];
	ld.volatile.global.u32 	%r85, [%rd50+12];
	add.s32 	%r86, %r85, %r84;
	st.volatile.global.u32 	[%rd50+12], %r86;
	add.s32 	%r98, %r98, 4;
	add.s32 	%r97, %r97, 4;
	setp.eq.s32 	%p13, %r98, 1;
	@%p13 bra 	$L__BB1_21;
	bra.uni 	$L__BB1_18;
$L__BB1_19:
	setp.lt.s32 	%p7, %r23, %r16;
	add.s32 	%r94, %r94, 1;
	mov.u32 	%r95, %r23;
	@%p7 bra 	$L__BB1_10;
$L__BB1_20:
	ld.global.u32 	%r61, [%rd3];
	mul.lo.s32 	%r99, %r61, %r14;
$L__BB1_21:
	st.global.u32 	[%rd4], %r99;
	mov.b32 	%r88, 10000;
	st.global.u32 	[%rd2], %r88;
	bra.uni 	$L__BB1_23;
$L__BB1_22:
	mov.b32 	%r55, 0;
	st.shared.u32 	[_ZZ7reserveiPiS_S_S_S_S_S_PViS_S_S_S_S_S_S_S_S_iE8complete], %r55;
	mov.b32 	%r93, 1;
$L__BB1_23:
	bar.sync 	0;
	ld.shared.u32 	%r89, [_ZZ7reserveiPiS_S_S_S_S_S_PViS_S_S_S_S_S_S_S_S_iE8complete];
	setp.eq.s32 	%p14, %r89, 0;
	@%p14 bra 	$L__BB1_4;
	bar.sync 	0;
	ret;

}


// ===== COMPILED SASS (sm_100) =====

	.target	sm_100

	.elftype	@"ET_EXEC"


//--------------------- .note.nv.tkinfo           --------------------------
	.section	.note.nv.tkinfo,"",@"SHT_NOTE"
	.sectionflags	@"SHF_NOTE_NV_TKINFO"
	.tkinfo
        /*0018*/ 	.word	0x00000002
        /*0030*/ 	.string	""
        /*0030*/ 	.string	"ptxas"
        /*0030*/ 	.string	"Cuda compilation tools, release 13.0, V13.0.88"
        /*0030*/ 	.string	"Build cuda_13.0.r13.0/compiler.36424714_0"
        /*0030*/ 	.string	"-arch sm_100 -m 64 "



//--------------------- .note.nv.cuinfo           --------------------------
	.section	.note.nv.cuinfo,"",@"SHT_NOTE"
	.sectionflags	@"SHF_NOTE_NV_CUINFO"
        /*0018*/ 	.short	0x0002
        /*001a*/ 	.short	0x0064
        /*001c*/ 	.short	0x0082
	.zero		2


//--------------------- .nv.info                  --------------------------
	.section	.nv.info,"",@"SHT_CUDA_INFO"
	.align	4


	//----- nvinfo : EIATTR_REGCOUNT
	.align		4
        /*0000*/ 	.byte	0x04, 0x2f
        /*0002*/ 	.short	(.L_1 - .L_0)
	.align		4
.L_0:
        /*0004*/ 	.word	index@(_Z4initPii)
        /*0008*/ 	.word	0x0000000a


	//----- nvinfo : EIATTR_FRAME_SIZE
	.align		4
.L_1:
        /*000c*/ 	.byte	0x04, 0x11
        /*000e*/ 	.short	(.L_3 - .L_2)
	.align		4
.L_2:
        /*0010*/ 	.word	index@(_Z4initPii)
        /*0014*/ 	.word	0x00000000


	//----- nvinfo : EIATTR_REGCOUNT
	.align		4
.L_3:
        /*0018*/ 	.byte	0x04, 0x2f
        /*001a*/ 	.short	(.L_5 - .L_4)
	.align		4
.L_4:
        /*001c*/ 	.word	index@(_Z7reserveiPiS_S_S_S_S_S_PViS_S_S_S_S_S_S_S_S_i)
        /*0020*/ 	.word	0x00000020


	//----- nvinfo : EIATTR_FRAME_SIZE
	.align		4
.L_5:
        /*0024*/ 	.byte	0x04, 0x11
        /*0026*/ 	.short	(.L_7 - .L_6)
	.align		4
.L_6:
        /*0028*/ 	.word	index@(_Z7reserveiPiS_S_S_S_S_S_PViS_S_S_S_S_S_S_S_S_i)
        /*002c*/ 	.word	0x00000000


	//----- nvinfo : EIATTR_MIN_STACK_SIZE
	.align		4
.L_7:
        /*0030*/ 	.byte	0x04, 0x12
        /*0032*/ 	.short	(.L_9 - .L_8)
	.align		4
.L_8:
        /*0034*/ 	.word	index@(_Z7reserveiPiS_S_S_S_S_S_PViS_S_S_S_S_S_S_S_S_i)
        /*0038*/ 	.word	0x00000000


	//----- nvinfo : EIATTR_MIN_STACK_SIZE
	.align		4
.L_9:
        /*003c*/ 	.byte	0x04, 0x12
        /*003e*/ 	.short	(.L_11 - .L_10)
	.align		4
.L_10:
        /*0040*/ 	.word	index@(_Z4initPii)
        /*0044*/ 	.word	0x00000000
.L_11:


//--------------------- .nv.compat                --------------------------
	.section	.nv.compat,"",@"SHT_CUDA_COMPAT_INFO"
	.align	4
        /*0000*/ 	.byte	0x02, 0x09, 0x00, 0x00, 0x02, 0x02, 0x01, 0x00, 0x02, 0x05, 0x05, 0x00, 0x03, 0x07, 0x01, 0x01
        /*0010*/ 	.byte	0x02, 0x03, 0x00, 0x00, 0x02, 0x06, 0x01, 0x00, 0x04, 0x0b, 0x08, 0x00, 0x09, 0x00, 0x00, 0x00
        /*0020*/ 	.byte	0x00, 0x00, 0x00, 0x00


//--------------------- .nv.info._Z7reserveiPiS_S_S_S_S_S_PViS_S_S_S_S_S_S_S_S_i --------------------------
	.section	.nv.info._Z7reserveiPiS_S_S_S_S_S_PViS_S_S_S_S_S_S_S_S_i,"",@"SHT_CUDA_INFO"
	.sectionflags	@""
	.align	4


	//----- nvinfo : EIATTR_CUDA_API_VERSION
	.align		4
        /*0000*/ 	.byte	0x04, 0x37
        /*0002*/ 	.short	(.L_13 - .L_12)
.L_12:
        /*0004*/ 	.word	0x00000082


	//----- nvinfo : EIATTR_KPARAM_INFO
	.align		4
.L_13:
        /*0008*/ 	.byte	0x04, 0x17
        /*000a*/ 	.short	(.L_15 - .L_14)
.L_14:
        /*000c*/ 	.word	0x00000000
        /*0010*/ 	.short	0x0012
        /*0012*/ 	.short	0x0090
        /*0014*/ 	.byte	0x00, 0xf0, 0x11, 0x00


	//----- nvinfo : EIATTR_KPARAM_INFO
	.align		4
.L_15:
        /*0018*/ 	.byte	0x04, 0x17
        /*001a*/ 	.short	(.L_17 - .L_16)
.L_16:
        /*001c*/ 	.word	0x00000000
        /*0020*/ 	.short	0x0011
        /*0022*/ 	.short	0x0088
        /*0024*/ 	.byte	0x00, 0xf5, 0x21, 0x00


	//----- nvinfo : EIATTR_KPARAM_INFO
	.align		4
.L_17:
        /*0028*/ 	.byte	0x04, 0x17
        /*002a*/ 	.short	(.L_19 - .L_18)
.L_18:
        /*002c*/ 	.word	0x00000000
        /*0030*/ 	.short	0x0010
        /*0032*/ 	.short	0x0080
        /*0034*/ 	.byte	0x00, 0xf5, 0x21, 0x00


	//----- nvinfo : EIATTR_KPARAM_INFO
	.align		4
.L_19:
        /*0038*/ 	.byte	0x04, 0x17
        /*003a*/ 	.short	(.L_21 - .L_20)
.L_20:
        /*003c*/ 	.word	0x00000000
        /*0040*/ 	.short	0x000f
        /*0042*/ 	.short	0x0078
        /*0044*/ 	.byte	0x00, 0xf5, 0x21, 0x00


	//----- nvinfo : EIATTR_KPARAM_INFO
	.align		4
.L_21:
        /*0048*/ 	.byte	0x04, 0x17
        /*004a*/ 	.short	(.L_23 - .L_22)
.L_22:
        /*004c*/ 	.word	0x00000000
        /*0050*/ 	.short	0x000e
        /*0052*/ 	.short	0x0070
        /*0054*/ 	.byte	0x00, 0xf5, 0x21, 0x00


	//----- nvinfo : EIATTR_KPARAM_INFO
	.align		4
.L_23:
        /*0058*/ 	.byte	0x04, 0x17
        /*005a*/ 	.short	(.L_25 - .L_24)
.L_24:
        /*005c*/ 	.word	0x00000000
        /*0060*/ 	.short	0x000d
        /*0062*/ 	.short	0x0068
        /*0064*/ 	.byte	0x00, 0xf5, 0x21, 0x00


	//----- nvinfo : EIATTR_KPARAM_INFO
	.align		4
.L_25:
        /*0068*/ 	.byte	0x04, 0x17
        /*006a*/ 	.short	(.L_27 - .L_26)
.L_26:
        /*006c*/ 	.word	0x00000000
        /*0070*/ 	.short	0x000c
        /*0072*/ 	.short	0x0060
        /*0074*/ 	.byte	0x00, 0xf5, 0x21, 0x00


	//----- nvinfo : EIATTR_KPARAM_INFO
	.align		4
.L_27:
        /*0078*/ 	.byte	0x04, 0x17
        /*007a*/ 	.short	(.L_29 - .L_28)
.L_28:
        /*007c*/ 	.word	0x00000000
        /*0080*/ 	.short	0x000b
        /*0082*/ 	.short	0x0058
        /*0084*/ 	.byte	0x00, 0xf5, 0x21, 0x00


	//----- nvinfo : EIATTR_KPARAM_INFO
	.align		4
.L_29:
        /*0088*/ 	.byte	0x04, 0x17
        /*008a*/ 	.short	(.L_31 - .L_30)
.L_30:
        /*008c*/ 	.word	0x00000000
        /*0090*/ 	.short	0x000a
        /*0092*/ 	.short	0x0050
        /*0094*/ 	.byte	0x00, 0xf5, 0x21, 0x00


	//----- nvinfo : EIATTR_KPARAM_INFO
	.align		4
.L_31:
        /*0098*/ 	.byte	0x04, 0x17
        /*009a*/ 	.short	(.L_33 - .L_32)
.L_32:
        /*009c*/ 	.word	0x00000000
        /*00a0*/ 	.short	0x0009
        /*00a2*/ 	.short	0x0048
        /*00a4*/ 	.byte	0x00, 0xf5, 0x21, 0x00


	//----- nvinfo : EIATTR_KPARAM_INFO
	.align		4
.L_33:
        /*00a8*/ 	.byte	0x04, 0x17
        /*00aa*/ 	.short	(.L_35 - .L_34)
.L_34:
        /*00ac*/ 	.word	0x00000000
        /*00b0*/ 	.short	0x0008
        /*00b2*/ 	.short	0x0040
        /*00b4*/ 	.byte	0x00, 0xf5, 0x21, 0x00


	//----- nvinfo : EIATTR_KPARAM_INFO
	.align		4
.L_35:
        /*00b8*/ 	.byte	0x04, 0x17
        /*00ba*/ 	.short	(.L_37 - .L_36)
.L_36:
        /*00bc*/ 	.word	0x00000000
        /*00c0*/ 	.short	0x0007
        /*00c2*/ 	.short	0x0038
        /*00c4*/ 	.byte	0x00, 0xf5, 0x21, 0x00


	//----- nvinfo : EIATTR_KPARAM_INFO
	.align		4
.L_37:
        /*00c8*/ 	.byte	0x04, 0x17
        /*00ca*/ 	.short	(.L_39 - .L_38)
.L_38:
        /*00cc*/ 	.word	0x00000000
        /*00d0*/ 	.short	0x0006
        /*00d2*/ 	.short	0x0030
        /*00d4*/ 	.byte	0x00, 0xf5, 0x21, 0x00


	//----- nvinfo : EIATTR_KPARAM_INFO
	.align		4
.L_39:
        /*00d8*/ 	.byte	0x04, 0x17
        /*00da*/ 	.short	(.L_41 - .L_40)
.L_40:
        /*00dc*/ 	.word	0x00000000
        /*00e0*/ 	.short	0x0005
        /*00e2*/ 	.short	0x0028
        /*00e4*/ 	.byte	0x00, 0xf5, 0x21, 0x00


	//----- nvinfo : EIATTR_KPARAM_INFO
	.align		4
.L_41:
        /*00e8*/ 	.byte	0x04, 0x17
        /*00ea*/ 	.short	(.L_43 - .L_42)
.L_42:
        /*00ec*/ 	.word	0x00000000
        /*00f0*/ 	.short	0x0004
        /*00f2*/ 	.short	0x0020
        /*00f4*/ 	.byte	0x00, 0xf5, 0x21, 0x00


	//----- nvinfo : EIATTR_KPARAM_INFO
	.align		4
.L_43:
        /*00f8*/ 	.byte	0x04, 0x17
        /*00fa*/ 	.short	(.L_45 - .L_44)
.L_44:
        /*00fc*/ 	.word	0x00000000
        /*0100*/ 	.short	0x0003
        /*0102*/ 	.short	0x0018
        /*0104*/ 	.byte	0x00, 0xf5, 0x21, 0x00


	//----- nvinfo : EIATTR_KPARAM_INFO
	.align		4
.L_45:
        /*0108*/ 	.byte	0x04, 0x17
        /*010a*/ 	.short	(.L_47 - .L_46)
.L_46:
        /*010c*/ 	.word	0x00000000
        /*0110*/ 	.short	0x0002
        /*0112*/ 	.short	0x0010
        /*0114*/ 	.byte	0x00, 0xf5, 0x21, 0x00


	//----- nvinfo : EIATTR_KPARAM_INFO
	.align		4
.L_47:
        /*0118*/ 	.byte	0x04, 0x17
        /*011a*/ 	.short	(.L_49 - .L_48)
.L_48:
        /*011c*/ 	.word	0x00000000
        /*0120*/ 	.short	0x0001
        /*0122*/ 	.short	0x0008
        /*0124*/ 	.byte	0x00, 0xf5, 0x21, 0x00


	//----- nvinfo : EIATTR_KPARAM_INFO
	.align		4
.L_49:
        /*0128*/ 	.byte	0x04, 0x17
        /*012a*/ 	.short	(.L_51 - .L_50)
.L_50:
        /*012c*/ 	.word	0x00000000
        /*0130*/ 	.short	0x0000
        /*0132*/ 	.short	0x0000
        /*0134*/ 	.byte	0x00, 0xf0, 0x11, 0x00


	//----- nvinfo : EIATTR_SPARSE_MMA_MASK
	.align		4
.L_51:
        /*0138*/ 	.byte	0x03, 0x50
        /*013a*/ 	.short	0x0000


	//----- nvinfo : EIATTR_MAXREG_COUNT
	.align		4
        /*013c*/ 	.byte	0x03, 0x1b
        /*013e*/ 	.short	0x00ff


	//----- nvinfo : EIATTR_NUM_BARRIERS
	.align		4
        /*0140*/ 	.byte	0x02, 0x4c
        /*0142*/ 	.byte	0x01
	.zero		1


	//----- nvinfo : EIATTR_MERCURY_ISA_VERSION
	.align		4
        /*0144*/ 	.byte	0x03, 0x5f
        /*0146*/ 	.short	0x0101


	//----- nvinfo : EIATTR_VRC_CTA_INIT_COUNT
	.align		4
        /*0148*/ 	.byte	0x02, 0x4a
	.zero		1
	.zero		1


	//----- nvinfo : EIATTR_EXIT_INSTR_OFFSETS
	.align		4
        /*014c*/ 	.byte	0x04, 0x1c
        /*014e*/ 	.short	(.L_53 - .L_52)


	//   ....[0]....
.L_52:
        /*0150*/ 	.word	0x00000b30


	//----- nvinfo : EIATTR_CRS_STACK_SIZE
	.align		4
.L_53:
        /*0154*/ 	.byte	0x04, 0x1e
        /*0156*/ 	.short	(.L_55 - .L_54)
.L_54:
        /*0158*/ 	.word	0x00000000


	//----- nvinfo : EIATTR_CBANK_PARAM_SIZE
	.align		4
.L_55:
        /*015c*/ 	.byte	0x03, 0x19
        /*015e*/ 	.short	0x0094


	//----- nvinfo : EIATTR_PARAM_CBANK
	.align		4
        /*0160*/ 	.byte	0x04, 0x0a
        /*0162*/ 	.short	(.L_57 - .L_56)
	.align		4
.L_56:
        /*0164*/ 	.word	index@(.nv.constant0._Z7reserveiPiS_S_S_S_S_S_PViS_S_S_S_S_S_S_S_S_i)
        /*0168*/ 	.short	0x0380
        /*016a*/ 	.short	0x0094


	//----- nvinfo : EIATTR_SW_WAR
	.align		4
.L_57:
        /*016c*/ 	.byte	0x04, 0x36
        /*016e*/ 	.short	(.L_59 - .L_58)
.L_58:
        /*0170*/ 	.word	0x00000008
.L_59:


//--------------------- .nv.info._Z4initPii       --------------------------
	.section	.nv.info._Z4initPii,"",@"SHT_CUDA_INFO"
	.sectionflags	@""
	.align	4


	//----- nvinfo : EIATTR_CUDA_API_VERSION
	.align		4
        /*0000*/ 	.byte	0x04, 0x37
        /*0002*/ 	.short	(.L_61 - .L_60)
.L_60:
        /*0004*/ 	.word	0x00000082


	//----- nvinfo : EIATTR_KPARAM_INFO
	.align		4
.L_61:
        /*0008*/ 	.byte	0x04, 0x17
        /*000a*/ 	.short	(.L_63 - .L_62)
.L_62:
        /*000c*/ 	.word	0x00000000
        /*0010*/ 	.short	0x0001
        /*0012*/ 	.short	0x0008
        /*0014*/ 	.byte	0x00, 0xf0, 0x11, 0x00


	//----- nvinfo : EIATTR_KPARAM_INFO
	.align		4
.L_63:
        /*0018*/ 	.byte	0x04, 0x17
        /*001a*/ 	.short	(.L_65 - .L_64)
.L_64:
        /*001c*/ 	.word	0x00000000
        /*0020*/ 	.short	0x0000
        /*0022*/ 	.short	0x0000
        /*0024*/ 	.byte	0x00, 0xf5, 0x21, 0x00


	//----- nvinfo : EIATTR_SPARSE_MMA_MASK
	.align		4
.L_65:
        /*0028*/ 	.byte	0x03, 0x50
        /*002a*/ 	.short	0x0000


	//----- nvinfo : EIATTR_MAXREG_COUNT
	.align		4
        /*002c*/ 	.byte	0x03, 0x1b
        /*002e*/ 	.short	0x00ff


	//----- nvinfo : EIATTR_MERCURY_ISA_VERSION
	.align		4
        /*0030*/ 	.byte	0x03, 0x5f
        /*0032*/ 	.short	0x0101


	//----- nvinfo : EIATTR_VRC_CTA_INIT_COUNT
	.align		4
        /*0034*/ 	.byte	0x02, 0x4a
	.zero		1
	.zero		1


	//----- nvinfo : EIATTR_EXIT_INSTR_OFFSETS
	.align		4
        /*0038*/ 	.byte	0x04, 0x1c
        /*003a*/ 	.short	(.L_67 - .L_66)


	//   ....[0]....
.L_66:
        /*003c*/ 	.word	0x00000070


	//   ....[1]....
        /*0040*/ 	.word	0x000000d0


	//----- nvinfo : EIATTR_CBANK_PARAM_SIZE
	.align		4
.L_67:
        /*0044*/ 	.byte	0x03, 0x19
        /*0046*/ 	.short	0x000c


	//----- nvinfo : EIATTR_PARAM_CBANK
	.align		4
        /*0048*/ 	.byte	0x04, 0x0a
        /*004a*/ 	.short	(.L_69 - .L_68)
	.align		4
.L_68:
        /*004c*/ 	.word	index@(.nv.constant0._Z4initPii)
        /*0050*/ 	.short	0x0380
        /*0052*/ 	.short	0x000c


	//----- nvinfo : EIATTR_SW_WAR
	.align		4
.L_69:
        /*0054*/ 	.byte	0x04, 0x36
        /*0056*/ 	.short	(.L_71 - .L_70)
.L_70:
        /*0058*/ 	.word	0x00000008
.L_71:


//--------------------- .nv.callgraph             --------------------------
	.section	.nv.callgraph,"",@"SHT_CUDA_CALLGRAPH"
	.align	4
	.sectionentsize	8
	.align		4
        /*0000*/ 	.word	0x00000000
	.align		4
        /*0004*/ 	.word	0xffffffff
	.align		4
        /*0008*/ 	.word	0x00000000
	.align		4
        /*000c*/ 	.word	0xfffffffe
	.align		4
        /*0010*/ 	.word	0x00000000
	.align		4
        /*0014*/ 	.word	0xfffffffd
	.align		4
        /*0018*/ 	.word	0x00000000
	.align		4
        /*001c*/ 	.word	0xfffffffc


//--------------------- .text._Z7reserveiPiS_S_S_S_S_S_PViS_S_S_S_S_S_S_S_S_i --------------------------
	.section	.text._Z7reserveiPiS_S_S_S_S_S_PViS_S_S_S_S_S_S_S_S_i,"ax",@progbits
	.align	128
        .global         _Z7reserveiPiS_S_S_S_S_S_PViS_S_S_S_S_S_S_S_S_i
        .type           _Z7reserveiPiS_S_S_S_S_S_PViS_S_S_S_S_S_S_S_S_i,@function
        .size           _Z7reserveiPiS_S_S_S_S_S_PViS_S_S_S_S_S_S_S_S_i,(.L_x_15 - _Z7reserveiPiS_S_S_S_S_S_PViS_S_S_S_S_S_S_S_S_i)
        .other          _Z7reserveiPiS_S_S_S_S_S_PViS_S_S_S_S_S_S_S_S_i,@"STO_CUDA_ENTRY STV_DEFAULT"
_Z7reserveiPiS_S_S_S_S_S_PViS_S_S_S_S_S_S_S_S_i:
.text._Z7reserveiPiS_S_S_S_S_S_PViS_S_S_S_S_S_S_S_S_i:
[----:B------:R-:W-:Y:S01]  /*0000*/  LDC R1, c[0x0][0x37c] ;  /* 0x0000df00ff017b82 */ /* 0x000fe20000000800 */
[----:B------:R-:W0:Y:S07]  /*0010*/  S2R R5, SR_TID.X ;  /* 0x0000000000057919 */ /* 0x000e2e0000002100 */
[----:B------:R-:W1:Y:S01]  /*0020*/  S2UR UR4, SR_CTAID.X ;  /* 0x00000000000479c3 */ /* 0x000e620000002500 */
[----:B------:R-:W2:Y:S01]  /*0030*/  LDCU UR5, c[0x0][0x410] ;  /* 0x00008200ff0577ac */ /* 0x000ea20008000800 */
[----:B------:R-:W3:Y:S06]  /*0040*/  LDCU.64 UR8, c[0x0][0x358] ;  /* 0x00006b00ff0877ac */ /* 0x000eec0008000a00 */
[----:B------:R-:W4:Y:S08]  /*0050*/  LDC.64 R2, c[0x0][0x3d8] ;  /* 0x0000f600ff027b82 */ /* 0x000f300000000a00 */
[----:B------:R-:W5:Y:S01]  /*0060*/  LDC.64 R12, c[0x0][0x3b0] ;  /* 0x0000ec00ff0c7b82 */ /* 0x000f620000000a00 */
[----:B-1----:R-:W-:-:S07]  /*0070*/  USHF.L.U32 UR4, UR4, 0xa, URZ ;  /* 0x0000000a04047899 */ /* 0x002fce00080006ff */
[----:B------:R-:W1:Y:S01]  /*0080*/  LDC.64 R16, c[0x0][0x3d0] ;  /* 0x0000f400ff107b82 */ /* 0x000e620000000a00 */
[----:B0-----:R-:W-:-:S07]  /*0090*/  LOP3.LUT R5, R5, UR4, RZ, 0xfc, !PT ;  /* 0x0000000405057c12 */ /* 0x001fce000f8efcff */
[----:B------:R-:W0:Y:S01]  /*00a0*/  LDC.64 R10, c[0x0][0x3b8] ;  /* 0x0000ee00ff0a7b82 */ /* 0x000e220000000a00 */
[----:B--2---:R-:W-:-:S04]  /*00b0*/  VIADD R5, R5, UR5 ;  /* 0x0000000505057c36 */ /* 0x004fc80008000000 */
[----:B----4-:R-:W-:-:S03]  /*00c0*/  IMAD.WIDE R2, R5, 0x4, R2 ;  /* 0x0000000405027825 */ /* 0x010fc600078e0202 */
[----:B------:R-:W2:Y:S02]  /*00d0*/  LDC.64 R14, c[0x0][0x3e0] ;  /* 0x0000f800ff0e7b82 */ /* 0x000ea40000000a00 */
[----:B---3--:R-:W5:Y:S01]  /*00e0*/  LDG.E R0, desc[UR8][R2.64] ;  /* 0x0000000802007981 */ /* 0x008f62000c1e1900 */
[----:B------:R-:W-:Y:S01]  /*00f0*/  UMOV UR4, 0x400 ;  /* 0x0000040000047882 */ /* 0x000fe20000000000 */
[----:B------:R-:W-:-:S04]  /*0100*/  IMAD.MOV.U32 R4, RZ, RZ, 0x1 ;  /* 0x00000001ff047424 */ /* 0x000fc800078e00ff */
[----:B------:R-:W3:Y:S08]  /*0110*/  S2UR UR5, SR_CgaCtaId ;  /* 0x00000000000579c3 */ /* 0x000ef00000008800 */
[----:B------:R-:W4:Y:S01]  /*0120*/  LDC.64 R6, c[0x0][0x3f0] ;  /* 0x0000fc00ff067b82 */ /* 0x000f220000000a00 */
[----:B--2---:R-:W-:-:S07]  /*0130*/  IMAD.WIDE R14, R5, 0x4, R14 ;  /* 0x00000004050e7825 */ /* 0x004fce00078e020e */
[----:B------:R-:W2:Y:S01]  /*0140*/  LDC.64 R8, c[0x0][0x3e8] ;  /* 0x0000fa00ff087b82 */ /* 0x000ea20000000a00 */
[----:B------:R1:W5:Y:S01]  /*0150*/  LDG.E R3, desc[UR8][R14.64] ;  /* 0x000000080e037981 */ /* 0x000362000c1e1900 */
[----:B---3--:R-:W-:-:S06]  /*0160*/  ULEA UR4, UR5, UR4, 0x18 ;  /* 0x0000000405047291 */ /* 0x008fcc000f8ec0ff */
[----:B-1----:R-:W1:Y:S03]  /*0170*/  LDC.64 R14, c[0x0][0x388] ;  /* 0x0000e200ff0e7b82 */ /* 0x002e660000000a00 */
[----:B------:R3:W-:Y:S01]  /*0180*/  STS [UR4], R4 ;  /* 0x00000004ff007988 */ /* 0x0007e20008000804 */
[----:B----4-:R-:W-:-:S04]  /*0190*/  IMAD.WIDE R6, R5, 0x4, R6 ;  /* 0x0000000405067825 */ /* 0x010fc800078e0206 */
[----:B--2---:R-:W-:-:S04]  /*01a0*/  IMAD.WIDE R8, R5, 0x4, R8 ;  /* 0x0000000405087825 */ /* 0x004fc800078e0208 */
[----:B-----5:R-:W-:-:S04]  /*01b0*/  IMAD.WIDE R12, R0, 0x4, R12 ;  /* 0x00000004000c7825 */ /* 0x020fc800078e020c */
[C---:B------:R-:W-:Y:S02]  /*01c0*/  IMAD.WIDE R16, R0.reuse, 0x4, R16 ;  /* 0x0000000400107825 */ /* 0x040fe400078e0210 */
[----:B------:R-:W2:Y:S02]  /*01d0*/  LDG.E R12, desc[UR8][R12.64] ;  /* 0x000000080c0c7981 */ /* 0x000ea4000c1e1900 */
[----:B0-----:R-:W-:Y:S02]  /*01e0*/  IMAD.WIDE R10, R0, 0x4, R10 ;  /* 0x00000004000a7825 */ /* 0x001fe400078e020a */
[----:B------:R-:W4:Y:S04]  /*01f0*/  LDG.E R16, desc[UR8][R16.64] ;  /* 0x0000000810107981 */ /* 0x000f28000c1e1900 */
[----:B------:R0:W2:Y:S01]  /*0200*/  LDG.E R2, desc[UR8][R10.64] ;  /* 0x000000080a027981 */ /* 0x0000a2000c1e1900 */
[----:B------:R-:W-:Y:S08]  /*0210*/  BAR.SYNC.DEFER_BLOCKING 0x0 ;  /* 0x0000000000007b1d */ /* 0x000ff00000010000 */
[----:B0-----:R-:W0:Y:S01]  /*0220*/  LDC.64 R10, c[0x0][0x400] ;  /* 0x00010000ff0a7b82 */ /* 0x001e220000000a00 */
[----:B------:R5:W3:Y:S04]  /*0230*/  LDG.E R23, desc[UR8][R8.64] ;  /* 0x0000000808177981 */ /* 0x000ae8000c1e1900 */
[----:B------:R-:W3:Y:S03]  /*0240*/  LDG.E R6, desc[UR8][R6.64] ;  /* 0x0000000806067981 */ /* 0x000ee6000c1e1900 */
[----:B-----5:R-:W5:Y:S01]  /*0250*/  LDC.64 R8, c[0x0][0x408] ;  /* 0x00010200ff087b82 */ /* 0x020f620000000a00 */
[----:B---3--:R-:W-:-:S13]  /*0260*/  ISETP.GT.AND P0, PT, R23, R6, PT ;  /* 0x000000061700720c */ /* 0x008fda0003f04270 */
[----:B------:R-:W3:Y:S08]  /*0270*/  @P0 LDC.64 R18, c[0x0][0x3a8] ;  /* 0x0000ea00ff120b82 */ /* 0x000ef00000000a00 */
[----:B------:R-:W1:Y:S01]  /*0280*/  @!P0 LDC.64 R20, c[0x0][0x3a0] ;  /* 0x0000e800ff148b82 */ /* 0x000e620000000a00 */
[----:B---3--:R-:W-:-:S05]  /*0290*/  @P0 IMAD.WIDE R18, R0, 0x4, R18 ;  /* 0x0000000400120825 */ /* 0x008fca00078e0212 */
[----:B------:R-:W3:Y:S01]  /*02a0*/  @P0 LDG.E R22, desc[UR8][R18.64] ;  /* 0x0000000812160981 */ /* 0x000ee2000c1e1900 */
[----:B-1----:R-:W-:Y:S01]  /*02b0*/  @!P0 IMAD.WIDE R20, R0, 0x4, R20 ;  /* 0x0000000400148825 */ /* 0x002fe200078e0214 */
[----:B------:R-:W-:-:S04]  /*02c0*/  @P0 MOV R13, R6 ;  /* 0x00000006000d0202 */ /* 0x000fc80000000f00 */
[----:B------:R-:W3:Y:S01]  /*02d0*/  @!P0 LDG.E R22, desc[UR8][R20.64] ;  /* 0x0000000814168981 */ /* 0x000ee2000c1e1900 */
[----:B------:R-:W-:Y:S02]  /*02e0*/  @!P0 IMAD.MOV.U32 R13, RZ, RZ, R23 ;  /* 0x000000ffff0d8224 */ /* 0x000fe400078e0017 */
[----:B------:R-:W-:Y:S02]  /*02f0*/  @!P0 IMAD.MOV.U32 R23, RZ, RZ, R6 ;  /* 0x000000ffff178224 */ /* 0x000fe400078e0006 */
[----:B------:R-:W1:Y:S01]  /*0300*/  LDC.64 R6, c[0x0][0x3c0] ;  /* 0x0000f000ff067b82 */ /* 0x000e620000000a00 */
[C---:B--2---:R-:W-:Y:S01]  /*0310*/  IMAD R12, R3.reuse, R12, R2 ;  /* 0x0000000c030c7224 */ /* 0x044fe200078e0202 */
[----:B----4-:R-:W-:Y:S01]  /*0320*/  IADD3 R3, PT, PT, R3, R16, RZ ;  /* 0x0000001003037210 */ /* 0x010fe20007ffe0ff */
[----:B0-----:R-:W-:Y:S01]  /*0330*/  IMAD.WIDE R10, R5, 0x4, R10 ;  /* 0x00000004050a7825 */ /* 0x001fe200078e020a */
[----:B------:R-:W-:-:S03]  /*0340*/  PLOP3.LUT P0, PT, PT, PT, PT, 0x80, 0x8 ;  /* 0x000000000008781c */ /* 0x000fc60003f0f070 */
[----:B-----5:R-:W-:-:S04]  /*0350*/  IMAD.WIDE R8, R5, 0x4, R8 ;  /* 0x0000000405087825 */ /* 0x020fc800078e0208 */
[----:B---3--:R-:W-:Y:S01]  /*0360*/  IMAD.IADD R0, R23, 0x1, -R22 ;  /* 0x0000000117007824 */ /* 0x008fe200078e0a16 */
[----:B------:R-:W-:-:S04]  /*0370*/  IADD3 R4, PT, PT, R13, -R22, RZ ;  /* 0x800000160d047210 */ /* 0x000fc80007ffe0ff */
[----:B------:R-:W-:Y:S02]  /*0380*/  IABS R17, R0 ;  /* 0x0000000000117213 */ /* 0x000fe40000000000 */
[----:B------:R-:W-:-:S03]  /*0390*/  IABS R13, R4 ;  /* 0x00000004000d7213 */ /* 0x000fc60000000000 */
[----:B------:R-:W-:-:S04]  /*03a0*/  IMAD.MOV.U32 R2, RZ, RZ, R17 ;  /* 0x000000ffff027224 */ /* 0x000fc800078e0011 */
[--C-:B------:R-:W-:Y:S01]  /*03b0*/  IMAD.IADD R19, R13, 0x1, -R2.reuse ;  /* 0x000000010d137824 */ /* 0x100fe200078e0a02 */
[C---:B------:R-:W-:Y:S01]  /*03c0*/  IADD3 R13, PT, PT, R12.reuse, R13, RZ ;  /* 0x0000000d0c0d7210 */ /* 0x040fe20007ffe0ff */
[----:B------:R-:W-:Y:S02]  /*03d0*/  IMAD.IADD R12, R12, 0x1, R2 ;  /* 0x000000010c0c7824 */ /* 0x000fe400078e0202 */
[----:B------:R-:W-:Y:S01]  /*03e0*/  IMAD.WIDE R2, R3, 0x4, R14 ;  /* 0x0000000403027825 */ /* 0x000fe200078e020e */
[C---:B------:R-:W-:Y:S02]  /*03f0*/  IADD3 R18, PT, PT, R13.reuse, 0x1, RZ ;  /* 0x000000010d127810 */ /* 0x040fe40007ffe0ff */
[C---:B------:R-:W-:Y:S01]  /*0400*/  IADD3 R21, PT, PT, R13.reuse, 0x3, RZ ;  /* 0x000000030d157810 */ /* 0x040fe20007ffe0ff */
[C---:B------:R-:W-:Y:S02]  /*0410*/  VIADD R20, R13.reuse, 0x2 ;  /* 0x000000020d147836 */ /* 0x040fe40000000000 */
[----:B-1----:R-:W-:-:S07]  /*0420*/  IMAD.WIDE R6, R13, 0x4, R6 ;  /* 0x000000040d067825 */ /* 0x002fce00078e0206 */
.L_x_12:
[----:B------:R-:W0:Y:S01]  /*0430*/  S2UR UR5, SR_CgaCtaId ;  /* 0x00000000000579c3 */ /* 0x000e220000008800 */
[----:B------:R-:W-:Y:S01]  /*0440*/  UMOV UR4, 0x400 ;  /* 0x0000040000047882 */ /* 0x000fe20000000000 */
[----:B------:R-:W-:Y:S01]  /*0450*/  IMAD.MOV.U32 R14, RZ, RZ, 0x1 ;  /* 0x00000001ff0e7424 */ /* 0x000fe200078e00ff */
[----:B------:R-:W-:Y:S01]  /*0460*/  BSSY.RECONVERGENT B0, `(.L_x_0) ;  /* 0x0000005000007945 */ /* 0x000fe20003800200 */
[----:B0-----:R-:W-:-:S09]  /*0470*/  ULEA UR4, UR5, UR4, 0x18 ;  /* 0x0000000405047291 */ /* 0x001fd2000f8ec0ff */
[----:B------:R0:W-:Y:S01]  /*0480*/  STS [UR4], R14 ;  /* 0x0000000eff007988 */ /* 0x0001e20008000804 */
[----:B-1234-:R-:W-:Y:S05]  /*0490*/  @!P0 BRA `(.L_x_1) ;  /* 0x0000000000048947 */ /* 0x01efea0003800000 */
[----:B------:R1:W-:Y:S02]  /*04a0*/  REDG.E.MIN.S32.STRONG.GPU desc[UR8][R2.64], R5 ;  /* 0x000000050200798e */ /* 0x0003e4000c92e308 */
.L_x_1:
[----:B------:R-:W-:Y:S05]  /*04b0*/  BSYNC.RECONVERGENT B0 ;  /* 0x0000000000007941 */ /* 0x000fea0003800200 */
.L_x_0:
[----:B------:R-:W-:Y:S01]  /*04c0*/  BAR.SYNC.DEFER_BLOCKING 0x0 ;  /* 0x0000000000007b1d */ /* 0x000fe20000010000 */
[----:B------:R-:W-:Y:S02]  /*04d0*/  PLOP3.LUT P1, PT, P0, PT, PT, 0x80, 0x8 ;  /* 0x000000000008781c */ /* 0x000fe4000072f070 */
[----:B------:R-:W-:-:S11]  /*04e0*/  PLOP3.LUT P0, PT, PT, PT, PT, 0x8, 0x80 ;  /* 0x000000000080781c */ /* 0x000fd60003f0e170 */
[----:B------:R-:W-:Y:S05]  /*04f0*/  @!P1 BRA `(.L_x_2) ;  /* 0x0000000400689947 */ /* 0x000fea0003800000 */
[----:B0-----:R-:W2:Y:S02]  /*0500*/  LDG.E R14, desc[UR8][R2.64] ;  /* 0x00000008020e7981 */ /* 0x001ea4000c1e1900 */
[----:B--2---:R-:W-:-:S13]  /*0510*/  ISETP.NE.AND P1, PT, R14, R5, PT ;  /* 0x000000050e00720c */ /* 0x004fda0003f25270 */
[----:B------:R-:W-:Y:S05]  /*0520*/  @P1 BRA `(.L_x_3) ;  /* 0x0000000400541947 */ /* 0x000fea0003800000 */
[----:B------:R-:W-:Y:S01]  /*0530*/  IABS R14, R4 ;  /* 0x00000004000e7213 */ /* 0x000fe20000000000 */
[----:B------:R-:W-:Y:S01]  /*0540*/  BSSY B0, `(.L_x_4) ;  /* 0x000004f000007945 */ /* 0x000fe20003800000 */
[----:B------:R-:W-:-:S04]  /*0550*/  IABS R15, R0 ;  /* 0x00000000000f7213 */ /* 0x000fc80000000000 */
[----:B------:R-:W-:-:S13]  /*0560*/  ISETP.GE.AND P1, PT, R14, R15, PT ;  /* 0x0000000f0e00720c */ /* 0x000fda0003f26270 */
[----:B------:R-:W-:Y:S05]  /*0570*/  @P1 BRA `(.L_x_5) ;  /* 0x0000000000401947 */ /* 0x000fea0003800000 */
[----:B------:R-:W-:Y:S02]  /*0580*/  HFMA2 R24, -RZ, RZ, 0, 0 ;  /* 0x00000000ff187431 */ /* 0x000fe400000001ff */
[----:B------:R-:W-:-:S07]  /*0590*/  IMAD.MOV.U32 R23, RZ, RZ, R13 ;  /* 0x000000ffff177224 */ /* 0x000fce00078e000d */
.L_x_7:
[----:B------:R-:W0:Y:S01]  /*05a0*/  LDC.64 R14, c[0x0][0x3c0] ;  /* 0x0000f000ff0e7b82 */ /* 0x000e220000000a00 */
[----:B------:R-:W2:Y:S01]  /*05b0*/  LDG.E R25, desc[UR8][R10.64] ;  /* 0x000000080a197981 */ /* 0x000ea2000c1e1900 */
[----:B0-----:R-:W-:-:S05]  /*05c0*/  IMAD.WIDE R16, R23, 0x4, R14 ;  /* 0x0000000417107825 */ /* 0x001fca00078e020e */
[----:B------:R-:W2:Y:S02]  /*05d0*/  LDG.E.STRONG.SYS R22, desc[UR8][R16.64] ;  /* 0x0000000810167981 */ /* 0x000ea4000c1f5900 */
[----:B--2---:R-:W-:-:S05]  /*05e0*/  IADD3 R25, PT, PT, R22, -R25, RZ ;  /* 0x8000001916197210 */ /* 0x004fca0007ffe0ff */
[----:B------:R0:W-:Y:S04]  /*05f0*/  STG.E.STRONG.SYS desc[UR8][R16.64], R25 ;  /* 0x0000001910007986 */ /* 0x0001e8000c115908 */
[----:B------:R-:W2:Y:S01]  /*0600*/  LDG.E.STRONG.SYS R22, desc[UR8][R16.64] ;  /* 0x0000000810167981 */ /* 0x000ea2000c1f5900 */
[----:B------:R-:W-:Y:S05]  /*0610*/  YIELD ;  /* 0x0000000000007946 */ /* 0x000fea0003800000 */
[----:B--2---:R-:W-:-:S13]  /*0620*/  ISETP.GT.AND P1, PT, R22, -0x1, PT ;  /* 0xffffffff1600780c */ /* 0x004fda0003f24270 */
[----:B0-----:R-:W-:Y:S05]  /*0630*/  @!P1 BRA `(.L_x_6) ;  /* 0x0000000000209947 */ /* 0x001fea0003800000 */
[----:B------:R-:W-:Y:S01]  /*0640*/  VIADD R23, R23, 0x1 ;  /* 0x0000000117177836 */ /* 0x000fe20000000000 */
[----:B------:R-:W-:-:S04]  /*0650*/  IADD3 R24, PT, PT, R24, 0x1, RZ ;  /* 0x0000000118187810 */ /* 0x000fc80007ffe0ff */
[----:B------:R-:W-:-:S13]  /*0660*/  ISETP.GE.AND P1, PT, R23, R12, PT ;  /* 0x0000000c1700720c */ /* 0x000fda0003f26270 */
[----:B------:R-:W-:Y:S05]  /*0670*/  @!P1 BRA `(.L_x_7) ;  /* 0xfffffffc00c89947 */ /* 0x000fea000383ffff */
.L_x_5:
[----:B------:R-:W2:Y:S01]  /*0680*/  LDG.E R25, desc[UR8][R10.64] ;  /* 0x000000080a197981 */ /* 0x000ea2000c1e1900 */
[----:B------:R-:W-:-:S05]  /*0690*/  IABS R14, R19 ;  /* 0x00000013000e7213 */ /* 0x000fca0000000000 */
[----:B--2---:R-:W-:Y:S01]  /*06a0*/  IMAD R25, R25, R14, RZ ;  /* 0x0000000e19197224 */ /* 0x004fe200078e02ff */
[----:B------:R-:W-:Y:S06]  /*06b0*/  BRA `(.L_x_8) ;  /* 0x0000000000dc7947 */ /* 0x000fec0003800000 */
.L_x_6:
[----:B------:R-:W-:Y:S01]  /*06c0*/  ISETP.GT.AND P1, PT, R13, R23, PT ;  /* 0x000000170d00720c */ /* 0x000fe20003f24270 */
[----:B------:R-:W-:-:S12]  /*06d0*/  IMAD.MOV.U32 R25, RZ, RZ, RZ ;  /* 0x000000ffff197224 */ /* 0x000fd800078e00ff */
[----:B------:R-:W-:Y:S05]  /*06e0*/  @P1 BRA `(.L_x_8) ;  /* 0x0000000000d01947 */ /* 0x000fea0003800000 */
[----:B------:R-:W-:Y:S01]  /*06f0*/  LOP3.LUT R22, R24, 0x3, RZ, 0xc0, !PT ;  /* 0x0000000318167812 */ /* 0x000fe200078ec0ff */
[----:B------:R-:W-:Y:S01]  /*0700*/  BSSY.RECONVERGENT B1, `(.L_x_9) ;  /* 0x0000017000017945 */ /* 0x000fe20003800200 */
[----:B------:R-:W-:Y:S02]  /*0710*/  MOV R16, R13 ;  /* 0x0000000d00107202 */ /* 0x000fe40000000f00 */
[----:B------:R-:W-:-:S13]  /*0720*/  ISETP.NE.AND P1, PT, R22, 0x3, PT ;  /* 0x000000031600780c */ /* 0x000fda0003f25270 */
[----:B------:R-:W-:Y:S05]  /*0730*/  @!P1 BRA `(.L_x_10) ;  /* 0x00000000004c9947 */ /* 0x000fea0003800000 */
[----:B------:R-:W2:Y:S04]  /*0740*/  LDG.E R17, desc[UR8][R10.64] ;  /* 0x000000080a117981 */ /* 0x000ea8000c1e1900 */
[----:B------:R-:W2:Y:S01]  /*0750*/  LDG.E.STRONG.SYS R16, desc[UR8][R6.64] ;  /* 0x0000000806107981 */ /* 0x000ea2000c1f5900 */
[----:B------:R-:W-:Y:S01]  /*0760*/  ISETP.NE.AND P1, PT, R22, RZ, PT ;  /* 0x000000ff1600720c */ /* 0x000fe20003f25270 */
[----:B--2---:R-:W-:Y:S01]  /*0770*/  IMAD.IADD R17, R16, 0x1, R17 ;  /* 0x0000000110117824 */ /* 0x004fe200078e0211 */
[----:B------:R-:W-:-:S04]  /*0780*/  MOV R16, R18 ;  /* 0x0000001200107202 */ /* 0x000fc80000000f00 */
[----:B------:R0:W-:Y:S07]  /*0790*/  STG.E.STRONG.SYS desc[UR8][R6.64], R17 ;  /* 0x0000001106007986 */ /* 0x0001ee000c115908 */
[----:B------:R-:W-:Y:S05]  /*07a0*/  @!P1 BRA `(.L_x_10) ;  /* 0x0000000000309947 */ /* 0x000fea0003800000 */
[----:B------:R-:W2:Y:S04]  /*07b0*/  LDG.E R16, desc[UR8][R10.64] ;  /* 0x000000080a107981 */ /* 0x000ea8000c1e1900 */
[----:B0-----:R-:W2:Y:S01]  /*07c0*/  LDG.E.STRONG.SYS R17, desc[UR8][R6.64+0x4] ;  /* 0x0000040806117981 */ /* 0x001ea2000c1f5900 */
[----:B------:R-:W-:Y:S01]  /*07d0*/  ISETP.NE.AND P1, PT, R22, 0x1, PT ;  /* 0x000000011600780c */ /* 0x000fe20003f25270 */
[----:B--2---:R-:W-:Y:S01]  /*07e0*/  IMAD.IADD R17, R16, 0x1, R17 ;  /* 0x0000000110117824 */ /* 0x004fe200078e0211 */
[----:B------:R-:W-:-:S04]  /*07f0*/  MOV R16, R20 ;  /* 0x0000001400107202 */ /* 0x000fc80000000f00 */
[----:B------:R2:W-:Y:S07]  /*0800*/  STG.E.STRONG.SYS desc[UR8][R6.64+0x4], R17 ;  /* 0x0000041106007986 */ /* 0x0005ee000c115908 */
[----:B------:R-:W-:Y:S05]  /*0810*/  @!P1 BRA `(.L_x_10) ;  /* 0x0000000000149947 */ /* 0x000fea0003800000 */
[----:B------:R-:W3:Y:S04]  /*0820*/  LDG.E R16, desc[UR8][R10.64] ;  /* 0x000000080a107981 */ /* 0x000ee8000c1e1900 */
[----:B--2---:R-:W3:Y:S02]  /*0830*/  LDG.E.STRONG.SYS R17, desc[UR8][R6.64+0x8] ;  /* 0x0000080806117981 */ /* 0x004ee4000c1f5900 */
[----:B---3--:R-:W-:Y:S01]  /*0840*/  IMAD.IADD R17, R16, 0x1, R17 ;  /* 0x0000000110117824 */ /* 0x008fe200078e0211 */
[----:B------:R-:W-:-:S04]  /*0850*/  MOV R16, R21 ;  /* 0x0000001500107202 */ /* 0x000fc80000000f00 */
[----:B------:R3:W-:Y:S03]  /*0860*/  STG.E.STRONG.SYS desc[UR8][R6.64+0x8], R17 ;  /* 0x0000081106007986 */ /* 0x0007e6000c115908 */
.L_x_10:
[----:B------:R-:W-:Y:S05]  /*0870*/  BSYNC.RECONVERGENT B1 ;  /* 0x0000000000017941 */ /* 0x000fea0003800200 */
.L_x_9:
[----:B------:R-:W-:-:S13]  /*0880*/  ISETP.GE.U32.AND P1, PT, R24, 0x3, PT ;  /* 0x000000031800780c */ /* 0x000fda0003f26070 */
[----:B------:R-:W-:Y:S05]  /*0890*/  @!P1 BRA `(.L_x_8) ;  /* 0x0000000000649947 */ /* 0x000fea0003800000 */
[C---:B------:R-:W-:Y:S01]  /*08a0*/  IMAD.IADD R22, R16.reuse, 0x1, -R23 ;  /* 0x0000000110167824 */ /* 0x040fe200078e0a17 */
[----:B------:R-:W-:-:S07]  /*08b0*/  IADD3 R23, PT, PT, R16, -0x1, RZ ;  /* 0xffffffff10177810 */ /* 0x000fce0007ffe0ff */
.L_x_11:
[----:B0-234-:R-:W-:Y:S01]  /*08c0*/  VIADD R17, R23, 0x1 ;  /* 0x0000000117117836 */ /* 0x01dfe20000000000 */
[----:B------:R-:W2:Y:S03]  /*08d0*/  LDG.E R24, desc[UR8][R10.64] ;  /* 0x000000080a187981 */ /* 0x000ea6000c1e1900 */
[----:B------:R-:W-:-:S05]  /*08e0*/  IMAD.WIDE R16, R17, 0x4, R14 ;  /* 0x0000000411107825 */ /* 0x000fca00078e020e */
[----:B------:R-:W2:Y:S02]  /*08f0*/  LDG.E.STRONG.SYS R27, desc[UR8][R16.64] ;  /* 0x00000008101b7981 */ /* 0x000ea4000c1f5900 */
[----:B--2---:R-:W-:-:S05]  /*0900*/  IADD3 R27, PT, PT, R24, R27, RZ ;  /* 0x0000001b181b7210 */ /* 0x004fca0007ffe0ff */
[----:B------:R0:W-:Y:S04]  /*0910*/  STG.E.STRONG.SYS desc[UR8][R16.64], R27 ;  /* 0x0000001b10007986 */ /* 0x0001e8000c115908 */
[----:B------:R-:W2:Y:S04]  /*0920*/  LDG.E R24, desc[UR8][R10.64] ;  /* 0x000000080a187981 */ /* 0x000ea8000c1e1900 */
[----:B------:R-:W2:Y:S02]  /*0930*/  LDG.E.STRONG.SYS R29, desc[UR8][R16.64+0x4] ;  /* 0x00000408101d7981 */ /* 0x000ea4000c1f5900 */
[----:B--2---:R-:W-:-:S05]  /*0940*/  IMAD.IADD R29, R24, 0x1, R29 ;  /* 0x00000001181d7824 */ /* 0x004fca00078e021d */
[----:B------:R4:W-:Y:S04]  /*0950*/  STG.E.STRONG.SYS desc[UR8][R16.64+0x4], R29 ;  /* 0x0000041d10007986 */ /* 0x0009e8000c115908 */
[----:B------:R-:W2:Y:S04]  /*0960*/  LDG.E R24, desc[UR8][R10.64] ;  /* 0x000000080a187981 */ /* 0x000ea8000c1e1900 */
[----:B------:R-:W2:Y:S02]  /*0970*/  LDG.E.STRONG.SYS R26, desc[UR8][R16.64+0x8] ;  /* 0x00000808101a7981 */ /* 0x000ea4000c1f5900 */
[----:B--2---:R-:W-:-:S05]  /*0980*/  IADD3 R24, PT, PT, R24, R26, RZ ;  /* 0x0000001a18187210 */ /* 0x004fca0007ffe0ff */
[----:B------:R4:W-:Y:S04]  /*0990*/  STG.E.STRONG.SYS desc[UR8][R16.64+0x8], R24 ;  /* 0x0000081810007986 */ /* 0x0009e8000c115908 */
[----:B------:R-:W0:Y:S04]  /*09a0*/  LDG.E R26, desc[UR8][R10.64] ;  /* 0x000000080a1a7981 */ /* 0x000e28000c1e1900 */
[----:B------:R-:W0:Y:S01]  /*09b0*/  LDG.E.STRONG.SYS R28, desc[UR8][R16.64+0xc] ;  /* 0x00000c08101c7981 */ /* 0x000e22000c1f5900 */
[----:B------:R-:W-:-:S04]  /*09c0*/  IADD3 R22, PT, PT, R22, 0x4, RZ ;  /* 0x0000000416167810 */ /* 0x000fc80007ffe0ff */
[----:B------:R-:W-:Y:S01]  /*09d0*/  ISETP.NE.AND P1, PT, R22, 0x1, PT ;  /* 0x000000011600780c */ /* 0x000fe20003f25270 */
[----:B------:R-:W-:Y:S05]  /*09e0*/  YIELD ;  /* 0x0000000000007946 */ /* 0x000fea0003800000 */
[----:B------:R-:W-:Y:S02]  /*09f0*/  VIADD R23, R23, 0x4 ;  /* 0x0000000417177836 */ /* 0x000fe40000000000 */
[----:B0-----:R-:W-:-:S05]  /*0a00*/  IMAD.IADD R27, R26, 0x1, R28 ;  /* 0x000000011a1b7824 */ /* 0x001fca00078e021c */
[----:B------:R4:W-:Y:S01]  /*0a10*/  STG.E.STRONG.SYS desc[UR8][R16.64+0xc], R27 ;  /* 0x00000c1b10007986 */ /* 0x0009e2000c115908 */
[----:B------:R-:W-:Y:S05]  /*0a20*/  @P1 BRA `(.L_x_11) ;  /* 0xfffffffc00a41947 */ /* 0x000fea000383ffff */
.L_x_8:
[----:B------:R-:W-:Y:S05]  /*0a30*/  BSYNC B0 ;  /* 0x0000000000007941 */ /* 0x000fea0003800000 */
.L_x_4:
[----:B------:R-:W-:Y:S01]  /*0a40*/  HFMA2 R15, -RZ, RZ, 0, 0.027587890625 ;  /* 0x00002710ff0f7431 */ /* 0x000fe200000001ff */
[----:B------:R0:W-:Y:S04]  /*0a50*/  STG.E desc[UR8][R8.64], R25 ;  /* 0x0000001908007986 */ /* 0x0001e8000c101908 */
[----:B------:R0:W-:Y:S01]  /*0a60*/  STG.E desc[UR8][R2.64], R15 ;  /* 0x0000000f02007986 */ /* 0x0001e2000c101908 */
[----:B------:R-:W-:Y:S05]  /*0a70*/  BRA `(.L_x_2) ;  /* 0x0000000000087947 */ /* 0x000fea0003800000 */
.L_x_3:
[----:B------:R-:W-:Y:S01]  /*0a80*/  STS [UR4], RZ ;  /* 0x000000ffff007988 */ /* 0x000fe20008000804 */
[----:B------:R-:W-:-:S13]  /*0a90*/  PLOP3.LUT P0, PT, PT, PT, PT, 0x80, 0x8 ;  /* 0x000000000008781c */ /* 0x000fda0003f0f070 */
.L_x_2:
[----:B------:R-:W-:Y:S05]  /*0aa0*/  WARPSYNC.ALL ;  /* 0x0000000000007948 */ /* 0x000fea0003800000 */
[----:B------:R-:W5:Y:S08]  /*0ab0*/  S2UR UR6, SR_CgaCtaId ;  /* 0x00000000000679c3 */ /* 0x000f700000008800 */
[----:B------:R-:W-:Y:S06]  /*0ac0*/  BAR.SYNC.DEFER_BLOCKING 0x0 ;  /* 0x0000000000007b1d */ /* 0x000fec0000010000 */
[----:B------:R-:W-:-:S02]  /*0ad0*/  UMOV UR5, 0x400 ;  /* 0x0000040000057882 */ /* 0x000fc40000000000 */
[----:B-----5:R-:W-:-:S09]  /*0ae0*/  ULEA UR5, UR6, UR5, 0x18 ;  /* 0x0000000506057291 */ /* 0x020fd2000f8ec0ff */
[----:B0-----:R-:W0:Y:S02]  /*0af0*/  LDS R14, [UR5] ;  /* 0x00000005ff0e7984 */ /* 0x001e240008000800 */
[----:B0-----:R-:W-:-:S13]  /*0b00*/  ISETP.NE.AND P1, PT, R14, RZ, PT ;  /* 0x000000ff0e00720c */ /* 0x001fda0003f25270 */
[----:B------:R-:W-:Y:S05]  /*0b10*/  @!P1 BRA `(.L_x_12) ;  /* 0xfffffff800449947 */ /* 0x000fea000383ffff */
[----:B------:R-:W-:Y:S06]  /*0b20*/  BAR.SYNC.DEFER_BLOCKING 0x0 ;  /* 0x0000000000007b1d */ /* 0x000fec0000010000 */
[----:B------:R-:W-:Y:S05]  /*0b30*/  EXIT ;  /* 0x000000000000794d */ /* 0x000fea0003800000 */
.L_x_13:
[----:B------:R-:W-:-:S00]  /*0b40*/  BRA `(.L_x_13) ;  /* 0xfffffffc00fc7947 */ /* 0x000fc0000383ffff */
[----:B------:R-:W-:-:S00]  /*0b50*/  NOP ;  /* 0x0000000000007918 */ /* 0x000fc00000000000 */
        /* <DEDUP_REMOVED lines=10> */
.L_x_15:


//--------------------- .text._Z4initPii          --------------------------
	.section	.text._Z4initPii,"ax",@progbits
	.align	128
        .global         _Z4initPii
        .type           _Z4initPii,@function
        .size           _Z4initPii,(.L_x_16 - _Z4initPii)
        .other          _Z4initPii,@"STO_CUDA_ENTRY STV_DEFAULT"
_Z4initPii:
.text._Z4initPii:
[----:B------:R-:W-:Y:S01]  /*0000*/  LDC R1, c[0x0][0x37c] ;  /* 0x0000df00ff017b82 */ /* 0x000fe20000000800 */
[----:B------:R-:W0:Y:S07]  /*0010*/  S2R R5, SR_TID.X ;  /* 0x0000000000057919 */ /* 0x000e2e0000002100 */
[----:B------:R-:W1:Y:S01]  /*0020*/  S2UR UR4, SR_CTAID.X ;  /* 0x00000000000479c3 */ /* 0x000e620000002500 */
[----:B------:R-:W2:Y:S01]  /*0030*/  LDCU UR5, c[0x0][0x388] ;  /* 0x00007100ff0577ac */ /* 0x000ea20008000800 */
[----:B-1----:R-:W-:-:S06]  /*0040*/  USHF.L.U32 UR4, UR4, 0xa, URZ ;  /* 0x0000000a04047899 */ /* 0x002fcc00080006ff */
[----:B0-----:R-:W-:-:S04]  /*0050*/  LOP3.LUT R5, R5, UR4, RZ, 0xfc, !PT ;  /* 0x0000000405057c12 */ /* 0x001fc8000f8efcff */
[----:B--2---:R-:W-:-:S13]  /*0060*/  ISETP.GE.U32.AND P0, PT, R5, UR5, PT ;  /* 0x0000000505007c0c */ /* 0x004fda000bf06070 */
[----:B------:R-:W-:Y:S05]  /*0070*/  @P0 EXIT ;  /* 0x000000000000094d */ /* 0x000fea0003800000 */
[----:B------:R-:W0:Y:S01]  /*0080*/  LDC.64 R2, c[0x0][0x380] ;  /* 0x0000e000ff027b82 */ /* 0x000e220000000a00 */
[----:B------:R-:W1:Y:S01]  /*0090*/  LDCU.64 UR4, c[0x0][0x358] ;  /* 0x00006b00ff0477ac */ /* 0x000e620008000a00 */
[----:B------:R-:W-:Y:S02]  /*00a0*/  HFMA2 R7, -RZ, RZ, 0, 0.027587890625 ;  /* 0x00002710ff077431 */ /* 0x000fe400000001ff */
[----:B0-----:R-:W-:-:S05]  /*00b0*/  IMAD.WIDE.U32 R2, R5, 0x4, R2 ;  /* 0x0000000405027825 */ /* 0x001fca00078e0002 */
[----:B-1----:R-:W-:Y:S01]  /*00c0*/  STG.E desc[UR4][R2.64], R7 ;  /* 0x0000000702007986 */ /* 0x002fe2000c101904 */
[----:B------:R-:W-:Y:S05]  /*00d0*/  EXIT ;  /* 0x000000000000794d */ /* 0x000fea0003800000 */
.L_x_14:
        /* <DEDUP_REMOVED lines=10> */
.L_x_16:


//--------------------- .nv.shared._Z7reserveiPiS_S_S_S_S_S_PViS_S_S_S_S_S_S_S_S_i --------------------------
	.section	.nv.shared._Z7reserveiPiS_S_S_S_S_S_PViS_S_S_S_S_S_S_S_S_i,"aw",@nobits
	.sectionflags	@""
	.align	4
.nv.shared._Z7reserveiPiS_S_S_S_S_S_PViS_S_S_S_S_S_S_S_S_i:
	.zero		1028


//--------------------- .nv.shared.reserved.0     --------------------------
	.section	.nv.shared.reserved.0,"aw",@nobits
	.weak		__nv_reservedSMEM_offset_0_alias
	.size		__nv_reservedSMEM_offset_0_alias, 0, 64
	.other		__nv_reservedSMEM_offset_0_alias,@"STO_CUDA_RESERVED_SHARED STV_DEFAULT"
__nv_reservedSMEM_offset_0_alias:
	.zero		0
	.zero		64


//--------------------- .nv.constant0._Z7reserveiPiS_S_S_S_S_S_PViS_S_S_S_S_S_S_S_S_i --------------------------
	.section	.nv.constant0._Z7reserveiPiS_S_S_S_S_S_PViS_S_S_S_S_S_S_S_S_i,"a",@progbits
	.sectionflags	@""
	.align	4
.nv.constant0._Z7reserveiPiS_S_S_S_S_S_PViS_S_S_S_S_S_S_S_S_i:
	.zero		1044


//--------------------- .nv.constant0._Z4initPii  --------------------------
	.section	.nv.constant0._Z4initPii,"a",@progbits
	.sectionflags	@""
	.align	4
.nv.constant0._Z4initPii:
	.zero		908


//--------------------- SYMBOLS --------------------------

	.type		.nv.reservedSmem.offset0,@object
	.size		.nv.reservedSmem.offset0,0x4
	.type		.nv.reservedSmem.cap,@object
	.size		.nv.reservedSmem.cap,0x4
